//
// Generated by NVIDIA NVVM Compiler
//
// Compiler Build ID: CL-36424714
// Cuda compilation tools, release 13.0, V13.0.88
// Based on NVVM 20.0.0
//

.version 9.0
.target sm_100
.address_size 64

	// .globl	_Z3funPi

.visible .entry _Z3funPi(
	.param .u64 .ptr .align 1 _Z3funPi_param_0
)
{
	.reg .b32 	%r<10>;
	.reg .b64 	%rd<5>;

	ld.param.u64 	%rd1, [_Z3funPi_param_0];
	cvta.to.global.u64 	%rd2, %rd1;
	mov.u32 	%r1, %ntid.x;
	mov.u32 	%r2, %nctaid.x;
	mul.lo.s32 	%r3, %r1, %r2;
	mov.u32 	%r4, %ctaid.x;
	mov.u32 	%r5, %tid.x;
	mad.lo.s32 	%r6, %r4, %r1, %r5;
	div.u32 	%r7, 32, %r3;
	mul.lo.s32 	%r8, %r7, %r6;
	mul.lo.s32 	%r9, %r5, %r5;
	mul.wide.u32 	%rd3, %r8, 4;
	add.s64 	%rd4, %rd2, %rd3;
	st.global.u32 	[%rd4], %r9;
	ret;

}


// ===== COMPILED SASS (sm_100) =====

	.target	sm_100

	.elftype	@"ET_EXEC"


//--------------------- .note.nv.tkinfo           --------------------------
	.section	.note.nv.tkinfo,"",@"SHT_NOTE"
	.sectionflags	@"SHF_NOTE_NV_TKINFO"
	.tkinfo
        /*0018*/ 	.word	0x00000002
        /*0030*/ 	.string	""
        /*0030*/ 	.string	"ptxas"
        /*0030*/ 	.string	"Cuda compilation tools, release 13.0, V13.0.88"
        /*0030*/ 	.string	"Build cuda_13.0.r13.0/compiler.36424714_0"
        /*0030*/ 	.string	"-arch sm_100 -m 64 "



//--------------------- .note.nv.cuinfo           --------------------------
	.section	.note.nv.cuinfo,"",@"SHT_NOTE"
	.sectionflags	@"SHF_NOTE_NV_CUINFO"
        /*0018*/ 	.short	0x0002
        /*001a*/ 	.short	0x0064
        /*001c*/ 	.short	0x0082
	.zero		2


//--------------------- .nv.info                  --------------------------
	.section	.nv.info,"",@"SHT_CUDA_INFO"
	.align	4


	//----- nvinfo : EIATTR_REGCOUNT
	.align		4
        /*0000*/ 	.byte	0x04, 0x2f
        /*0002*/ 	.short	(.L_1 - .L_0)
	.align		4
.L_0:
        /*0004*/ 	.word	index@(_Z3funPi)
        /*0008*/ 	.word	0x0000000a


	//----- nvinfo : EIATTR_FRAME_SIZE
	.align		4
.L_1:
        /*000c*/ 	.byte	0x04, 0x11
        /*000e*/ 	.short	(.L_3 - .L_2)
	.align		4
.L_2:
        /*0010*/ 	.word	index@(_Z3funPi)
        /*0014*/ 	.word	0x00000000


	//----- nvinfo : EIATTR_MIN_STACK_SIZE
	.align		4
.L_3:
        /*0018*/ 	.byte	0x04, 0x12
        /*001a*/ 	.short	(.L_5 - .L_4)
	.align		4
.L_4:
        /*001c*/ 	.word	index@(_Z3funPi)
        /*0020*/ 	.word	0x00000000
.L_5:


//--------------------- .nv.compat                --------------------------
	.section	.nv.compat,"",@"SHT_CUDA_COMPAT_INFO"
	.align	4
        /*0000*/ 	.byte	0x02, 0x09, 0x00, 0x00, 0x02, 0x02, 0x01, 0x00, 0x02, 0x05, 0x05, 0x00, 0x03, 0x07, 0x01, 0x01
        /*0010*/ 	.byte	0x02, 0x03, 0x00, 0x00, 0x02, 0x06, 0x01, 0x00, 0x04, 0x0b, 0x08, 0x00, 0x09, 0x00, 0x00, 0x00
        /*0020*/ 	.byte	0x00, 0x00, 0x00, 0x00


//--------------------- .nv.info._Z3funPi         --------------------------
	.section	.nv.info._Z3funPi,"",@"SHT_CUDA_INFO"
	.sectionflags	@""
	.align	4


	//----- nvinfo : EIATTR_CUDA_API_VERSION
	.align		4
        /*0000*/ 	.byte	0x04, 0x37
        /*0002*/ 	.short	(.L_7 - .L_6)
.L_6:
        /*0004*/ 	.word	0x00000082


	//----- nvinfo : EIATTR_KPARAM_INFO
	.align		4
.L_7:
        /*0008*/ 	.byte	0x04, 0x17
        /*000a*/ 	.short	(.L_9 - .L_8)
.L_8:
        /*000c*/ 	.word	0x00000000
        /*0010*/ 	.short	0x0000
        /*0012*/ 	.short	0x0000
        /*0014*/ 	.byte	0x00, 0xf5, 0x21, 0x00


	//----- nvinfo : EIATTR_SPARSE_MMA_MASK
	.align		4
.L_9:
        /*0018*/ 	.byte	0x03, 0x50
        /*001a*/ 	.short	0x0000


	//----- nvinfo : EIATTR_MAXREG_COUNT
	.align		4
        /*001c*/ 	.byte	0x03, 0x1b
        /*001e*/ 	.short	0x00ff


	//----- nvinfo : EIATTR_MERCURY_ISA_VERSION
	.align		4
        /*0020*/ 	.byte	0x03, 0x5f
        /*0022*/ 	.short	0x0101


	//----- nvinfo : EIATTR_VRC_CTA_INIT_COUNT
	.align		4
        /*0024*/ 	.byte	0x02, 0x4a
	.zero		1
	.zero		1


	//----- nvinfo : EIATTR_EXIT_INSTR_OFFSETS
	.align		4
        /*0028*/ 	.byte	0x04, 0x1c
        /*002a*/ 	.short	(.L_11 - .L_10)


	//   ....[0]....
.L_10:
        /*002c*/ 	.word	0x000001f0


	//----- nvinfo : EIATTR_CBANK_PARAM_SIZE
	.align		4
.L_11:
        /*0030*/ 	.byte	0x03, 0x19
        /*0032*/ 	.short	0x0008


	//----- nvinfo : EIATTR_PARAM_CBANK
	.align		4
        /*0034*/ 	.byte	0x04, 0x0a
        /*0036*/ 	.short	(.L_13 - .L_12)
	.align		4
.L_12:
        /*0038*/ 	.word	index@(.nv.constant0._Z3funPi)
        /*003c*/ 	.short	0x0380
        /*003e*/ 	.short	0x0008


	//----- nvinfo : EIATTR_SW_WAR
	.align		4
.L_13:
        /*0040*/ 	.byte	0x04, 0x36
        /*0042*/ 	.short	(.L_15 - .L_14)
.L_14:
        /*0044*/ 	.word	0x00000008
.L_15:


//--------------------- .nv.callgraph             --------------------------
	.section	.nv.callgraph,"",@"SHT_CUDA_CALLGRAPH"
	.align	4
	.sectionentsize	8
	.align		4
        /*0000*/ 	.word	0x00000000
	.align		4
        /*0004*/ 	.word	0xffffffff
	.align		4
        /*0008*/ 	.word	0x00000000
	.align		4
        /*000c*/ 	.word	0xfffffffe
	.align		4
        /*0010*/ 	.word	0x00000000
	.align		4
        /*0014*/ 	.word	0xfffffffd
	.align		4
        /*0018*/ 	.word	0x00000000
	.align		4
        /*001c*/ 	.word	0xfffffffc


//--------------------- .text._Z3funPi            --------------------------
	.section	.text._Z3funPi,"ax",@progbits
	.align	128
        .global         _Z3funPi
        .type           _Z3funPi,@function
        .size           _Z3funPi,(.L_x_1 - _Z3funPi)
        .other          _Z3funPi,@"STO_CUDA_ENTRY STV_DEFAULT"
_Z3funPi:
.text._Z3funPi:
[----:B------:R-:W-:Y:S01]  /*0000*/  LDC R1, c[0x0][0x37c] ;  /* 0x0000df00ff017b82 */ /* 0x000fe20000000800 */
[----:B------:R-:W0:Y:S07]  /*0010*/  LDCU UR6, c[0x0][0x360] ;  /* 0x00006c00ff0677ac */ /* 0x000e2e0008000800 */
[----:B------:R-:W0:Y:S01]  /*0020*/  LDC R0, c[0x0][0x370] ;  /* 0x0000dc00ff007b82 */ /* 0x000e220000000800 */
[----:B------:R-:W1:Y:S01]  /*0030*/  S2R R7, SR_TID.X ;  /* 0x0000000000077919 */ /* 0x000e620000002100 */
[----:B------:R-:W2:Y:S01]  /*0040*/  LDCU.64 UR4, c[0x0][0x358] ;  /* 0x00006b00ff0477ac */ /* 0x000ea20008000a00 */
[----:B0-----:R-:W-:-:S04]  /*0050*/  IMAD R0, R0, UR6, RZ ;  /* 0x0000000600007c24 */ /* 0x001fc8000f8e02ff */
[----:B------:R-:W0:Y:S01]  /*0060*/  I2F.U32.RP R4, R0 ;  /* 0x0000000000047306 */ /* 0x000e220000209000 */
[----:B------:R-:W-:Y:S02]  /*0070*/  IADD3 R5, PT, PT, RZ, -R0, RZ ;  /* 0x80000000ff057210 */ /* 0x000fe40007ffe0ff */
[----:B------:R-:W-:-:S05]  /*0080*/  ISETP.NE.U32.AND P2, PT, R0, RZ, PT ;  /* 0x000000ff0000720c */ /* 0x000fca0003f45070 */
[----:B0-----:R-:W0:Y:S02]  /*0090*/  MUFU.RCP R4, R4 ;  /* 0x0000000400047308 */ /* 0x001e240000001000 */
[----:B0-----:R-:W-:Y:S02]  /*00a0*/  IADD3 R2, PT, PT, R4, 0xffffffe, RZ ;  /* 0x0ffffffe04027810 */ /* 0x001fe40007ffe0ff */
[----:B------:R-:W1:Y:S04]  /*00b0*/  S2R R4, SR_CTAID.X ;  /* 0x0000000000047919 */ /* 0x000e680000002500 */
[----:B------:R0:W3:Y:S02]  /*00c0*/  F2I.FTZ.U32.TRUNC.NTZ R3, R2 ;  /* 0x0000000200037305 */ /* 0x0000e4000021f000 */
[----:B0-----:R-:W-:-:S02]  /*00d0*/  HFMA2 R2, -RZ, RZ, 0, 0 ;  /* 0x00000000ff027431 */ /* 0x001fc400000001ff */
[----:B---3--:R-:W-:-:S04]  /*00e0*/  IMAD R5, R5, R3, RZ ;  /* 0x0000000305057224 */ /* 0x008fc800078e02ff */
[----:B------:R-:W-:-:S06]  /*00f0*/  IMAD.HI.U32 R3, R3, R5, R2 ;  /* 0x0000000503037227 */ /* 0x000fcc00078e0002 */
[----:B------:R-:W-:-:S05]  /*0100*/  IMAD.HI.U32 R5, R3, 0x20, RZ ;  /* 0x0000002003057827 */ /* 0x000fca00078e00ff */
[----:B------:R-:W-:-:S05]  /*0110*/  IADD3 R3, PT, PT, -R5, RZ, RZ ;  /* 0x000000ff05037210 */ /* 0x000fca0007ffe1ff */
[----:B------:R-:W-:-:S05]  /*0120*/  IMAD R3, R0, R3, 0x20 ;  /* 0x0000002000037424 */ /* 0x000fca00078e0203 */
[----:B------:R-:W-:-:S13]  /*0130*/  ISETP.GE.U32.AND P0, PT, R3, R0, PT ;  /* 0x000000000300720c */ /* 0x000fda0003f06070 */
[----:B------:R-:W-:Y:S02]  /*0140*/  @P0 IADD3 R3, PT, PT, -R0, R3, RZ ;  /* 0x0000000300030210 */ /* 0x000fe40007ffe1ff */
[----:B------:R-:W-:Y:S02]  /*0150*/  @P0 IADD3 R5, PT, PT, R5, 0x1, RZ ;  /* 0x0000000105050810 */ /* 0x000fe40007ffe0ff */
[----:B------:R-:W-:Y:S02]  /*0160*/  ISETP.GE.U32.AND P1, PT, R3, R0, PT ;  /* 0x000000000300720c */ /* 0x000fe40003f26070 */
[----:B------:R-:W0:Y:S11]  /*0170*/  LDC.64 R2, c[0x0][0x380] ;  /* 0x0000e000ff027b82 */ /* 0x000e360000000a00 */
[----:B------:R-:W-:-:S02]  /*0180*/  @P1 IADD3 R5, PT, PT, R5, 0x1, RZ ;  /* 0x0000000105051810 */ /* 0x000fc40007ffe0ff */
[----:B------:R-:W-:Y:S01]  /*0190*/  @!P2 LOP3.LUT R5, RZ, R0, RZ, 0x33, !PT ;  /* 0x00000000ff05a212 */ /* 0x000fe200078e33ff */
[----:B-1----:R-:W-:Y:S02]  /*01a0*/  IMAD R0, R4, UR6, R7 ;  /* 0x0000000604007c24 */ /* 0x002fe4000f8e0207 */
[----:B------:R-:W-:Y:S02]  /*01b0*/  IMAD R7, R7, R7, RZ ;  /* 0x0000000707077224 */ /* 0x000fe400078e02ff */
[----:B------:R-:W-:-:S04]  /*01c0*/  IMAD R5, R0, R5, RZ ;  /* 0x0000000500057224 */ /* 0x000fc800078e02ff */
[----:B0-----:R-:W-:-:S05]  /*01d0*/  IMAD.WIDE.U32 R2, R5, 0x4, R2 ;  /* 0x0000000405027825 */ /* 0x001fca00078e0002 */
[----:B--2---:R-:W-:Y:S01]  /*01e0*/  STG.E desc[UR4][R2.64], R7 ;  /* 0x0000000702007986 */ /* 0x004fe2000c101904 */
[----:B------:R-:W-:Y:S05]  /*01f0*/  EXIT ;  /* 0x000000000000794d */ /* 0x000fea0003800000 */
.L_x_0:
[----:B------:R-:W-:-:S00]  /*0200*/  BRA `(.L_x_0) ;  /* 0xfffffffc00fc7947 */ /* 0x000fc0000383ffff */
[----:B------:R-:W-:-:S00]  /*0210*/  NOP ;  /* 0x0000000000007918 */ /* 0x000fc00000000000 */
        /* <DEDUP_REMOVED lines=14> */
.L_x_1:


//--------------------- .nv.shared.reserved.0     --------------------------
	.section	.nv.shared.reserved.0,"aw",@nobits
	.weak		__nv_reservedSMEM_offset_0_alias
	.size		__nv_reservedSMEM_offset_0_alias, 0, 64
	.other		__nv_reservedSMEM_offset_0_alias,@"STO_CUDA_RESERVED_SHARED STV_DEFAULT"
__nv_reservedSMEM_offset_0_alias:
	.zero		0
	.zero		64


//--------------------- .nv.constant0._Z3funPi    --------------------------
	.section	.nv.constant0._Z3funPi,"a",@progbits
	.sectionflags	@""
	.align	4
.nv.constant0._Z3funPi:
	.zero		904


//--------------------- SYMBOLS --------------------------

	.type		.nv.reservedSmem.offset0,@object
	.size		.nv.reservedSmem.offset0,0x4
